//
// Generated by NVIDIA NVVM Compiler
//
// Compiler Build ID: CL-36424714
// Cuda compilation tools, release 13.0, V13.0.88
// Based on NVVM 20.0.0
//

.version 9.0
.target sm_100
.address_size 64

	// .globl	_Z7computefffffffffffffffff
.extern .func  (.param .b32 func_retval0) vprintf
(
	.param .b64 vprintf_param_0,
	.param .b64 vprintf_param_1
)
;
.global .align 1 .b8 $str[7] = {37, 46, 49, 55, 103, 10};

.visible .entry _Z7computefffffffffffffffff(
	.param .f32 _Z7computefffffffffffffffff_param_0,
	.param .f32 _Z7computefffffffffffffffff_param_1,
	.param .f32 _Z7computefffffffffffffffff_param_2,
	.param .f32 _Z7computefffffffffffffffff_param_3,
	.param .f32 _Z7computefffffffffffffffff_param_4,
	.param .f32 _Z7computefffffffffffffffff_param_5,
	.param .f32 _Z7computefffffffffffffffff_param_6,
	.param .f32 _Z7computefffffffffffffffff_param_7,
	.param .f32 _Z7computefffffffffffffffff_param_8,
	.param .f32 _Z7computefffffffffffffffff_param_9,
	.param .f32 _Z7computefffffffffffffffff_param_10,
	.param .f32 _Z7computefffffffffffffffff_param_11,
	.param .f32 _Z7computefffffffffffffffff_param_12,
	.param .f32 _Z7computefffffffffffffffff_param_13,
	.param .f32 _Z7computefffffffffffffffff_param_14,
	.param .f32 _Z7computefffffffffffffffff_param_15,
	.param .f32 _Z7computefffffffffffffffff_param_16
)
{
	.local .align 8 .b8 	__local_depot0[8];
	.reg .b64 	%SP;
	.reg .b64 	%SPL;
	.reg .pred 	%p<5>;
	.reg .b32 	%r<3>;
	.reg .b32 	%f<51>;
	.reg .b64 	%rd<5>;
	.reg .b64 	%fd<2>;

	mov.u64 	%SPL, __local_depot0;
	cvta.local.u64 	%SP, %SPL;
	ld.param.f32 	%f50, [_Z7computefffffffffffffffff_param_0];
	ld.param.f32 	%f5, [_Z7computefffffffffffffffff_param_4];
	ld.param.f32 	%f6, [_Z7computefffffffffffffffff_param_5];
	ld.param.f32 	%f7, [_Z7computefffffffffffffffff_param_6];
	ld.param.f32 	%f8, [_Z7computefffffffffffffffff_param_7];
	ld.param.f32 	%f9, [_Z7computefffffffffffffffff_param_8];
	ld.param.f32 	%f10, [_Z7computefffffffffffffffff_param_9];
	ld.param.f32 	%f11, [_Z7computefffffffffffffffff_param_11];
	ld.param.f32 	%f12, [_Z7computefffffffffffffffff_param_12];
	ld.param.f32 	%f13, [_Z7computefffffffffffffffff_param_13];
	ld.param.f32 	%f14, [_Z7computefffffffffffffffff_param_14];
	ld.param.f32 	%f15, [_Z7computefffffffffffffffff_param_15];
	ld.param.f32 	%f16, [_Z7computefffffffffffffffff_param_16];
	mov.f32 	%f17, 0f0000048C;
	mul.rn.f32 	%f18, %f17, %f17;
	add.f32 	%f19, %f18, 0f00000000;
	fma.rn.f32 	%f20, %f18, 0f37CBAC00, 0fBAB607ED;
	fma.rn.f32 	%f21, %f20, %f18, 0f3D2AAABB;
	fma.rn.f32 	%f22, %f21, %f18, 0fBEFFFFFF;
	fma.rn.f32 	%f23, %f22, %f19, 0f3F800000;
	setp.leu.f32 	%p1, %f50, %f23;
	@%p1 bra 	$L__BB0_3;
	add.f32 	%f24, %f8, 0f3FEAC083;
	div.rn.f32 	%f25, %f7, %f24;
	div.rn.f32 	%f26, %f6, %f25;
	abs.f32 	%f27, %f26;
	setp.gt.f32 	%p2, %f27, 0f3F800000;
	rcp.approx.ftz.f32 	%f28, %f27;
	selp.f32 	%f29, %f28, %f27, %p2;
	mul.f32 	%f30, %f29, %f29;
	fma.rn.f32 	%f31, %f30, 0f3B2090AA, 0fBC6BE14F;
	fma.rn.f32 	%f32, %f31, %f30, 0f3D23397E;
	fma.rn.f32 	%f33, %f32, %f30, 0fBD948A7A;
	fma.rn.f32 	%f34, %f33, %f30, 0f3DD76B21;
	fma.rn.f32 	%f35, %f34, %f30, 0fBE111E88;
	fma.rn.f32 	%f36, %f35, %f30, 0f3E4CAF60;
	fma.rn.f32 	%f37, %f36, %f30, 0fBEAAAA27;
	mul.f32 	%f38, %f30, %f37;
	fma.rn.f32 	%f39, %f38, %f29, %f29;
	neg.f32 	%f40, %f39;
	fma.rn.f32 	%f41, 0f3F6EE581, 0f3FD774EB, %f40;
	selp.f32 	%f42, %f41, %f39, %p2;
	setp.num.f32 	%p3, %f27, %f27;
	copysign.f32 	%f43, %f26, %f42;
	selp.f32 	%f44, %f43, %f42, %p3;
	add.f32 	%f50, %f5, %f44;
	add.f32 	%f45, %f10, 0f00000380;
	mul.f32 	%f46, %f9, %f45;
	setp.ltu.f32 	%p4, %f50, %f46;
	@%p4 bra 	$L__BB0_3;
	mul.f32 	%f47, %f12, %f13;
	fma.rn.f32 	%f48, %f11, %f47, %f14;
	div.rn.f32 	%f49, %f15, %f16;
	add.f32 	%f50, %f48, %f49;
$L__BB0_3:
	add.u64 	%rd1, %SP, 0;
	add.u64 	%rd2, %SPL, 0;
	cvt.f64.f32 	%fd1, %f50;
	st.local.f64 	[%rd2], %fd1;
	mov.u64 	%rd3, $str;
	cvta.global.u64 	%rd4, %rd3;
	{ // callseq 0, 0
	.param .b64 param0;
	st.param.b64 	[param0], %rd4;
	.param .b64 param1;
	st.param.b64 	[param1], %rd1;
	.param .b32 retval0;
	call.uni (retval0), 
	vprintf, 
	(
	param0, 
	param1
	);
	ld.param.b32 	%r1, [retval0];
	} // callseq 0
	ret;

}


// ===== COMPILED SASS (sm_100) =====

	.target	sm_100

	.elftype	@"ET_EXEC"


//--------------------- .note.nv.tkinfo           --------------------------
	.section	.note.nv.tkinfo,"",@"SHT_NOTE"
	.sectionflags	@"SHF_NOTE_NV_TKINFO"
	.tkinfo
        /*0018*/ 	.word	0x00000002
        /*0030*/ 	.string	""
        /*0030*/ 	.string	"ptxas"
        /*0030*/ 	.string	"Cuda compilation tools, release 13.0, V13.0.88"
        /*0030*/ 	.string	"Build cuda_13.0.r13.0/compiler.36424714_0"
        /*0030*/ 	.string	"-arch sm_100 -m 64 "



//--------------------- .note.nv.cuinfo           --------------------------
	.section	.note.nv.cuinfo,"",@"SHT_NOTE"
	.sectionflags	@"SHF_NOTE_NV_CUINFO"
        /*0018*/ 	.short	0x0002
        /*001a*/ 	.short	0x0064
        /*001c*/ 	.short	0x0082
	.zero		2


//--------------------- .nv.info                  --------------------------
	.section	.nv.info,"",@"SHT_CUDA_INFO"
	.align	4


	//----- nvinfo : EIATTR_REGCOUNT
	.align		4
        /*0000*/ 	.byte	0x04, 0x2f
        /*0002*/ 	.short	(.L_2 - .L_1)
	.align		4
.L_1:
        /*0004*/ 	.word	index@(_Z7computefffffffffffffffff)
        /*0008*/ 	.word	0x00000018


	//----- nvinfo : EIATTR_FRAME_SIZE
	.align		4
.L_2:
        /*000c*/ 	.byte	0x04, 0x11
        /*000e*/ 	.short	(.L_4 - .L_3)
	.align		4
.L_3:
        /*0010*/ 	.word	index@($__internal_0_$__cuda_sm3x_div_rn_noftz_f32_slowpath)
        /*0014*/ 	.word	0x00000008


	//----- nvinfo : EIATTR_FRAME_SIZE
	.align		4
.L_4:
        /*0018*/ 	.byte	0x04, 0x11
        /*001a*/ 	.short	(.L_6 - .L_5)
	.align		4
.L_5:
        /*001c*/ 	.word	index@(_Z7computefffffffffffffffff)
        /*0020*/ 	.word	0x00000008


	//----- nvinfo : EIATTR_MIN_STACK_SIZE
	.align		4
.L_6:
        /*0024*/ 	.byte	0x04, 0x12
        /*0026*/ 	.short	(.L_8 - .L_7)
	.align		4
.L_7:
        /*0028*/ 	.word	index@(_Z7computefffffffffffffffff)
        /*002c*/ 	.word	0x00000008
.L_8:


//--------------------- .nv.compat                --------------------------
	.section	.nv.compat,"",@"SHT_CUDA_COMPAT_INFO"
	.align	4
        /*0000*/ 	.byte	0x02, 0x09, 0x00, 0x00, 0x02, 0x02, 0x01, 0x00, 0x02, 0x05, 0x05, 0x00, 0x03, 0x07, 0x01, 0x01
        /*0010*/ 	.byte	0x02, 0x03, 0x00, 0x00, 0x02, 0x06, 0x01, 0x00, 0x04, 0x0b, 0x08, 0x00, 0x01, 0x00, 0x00, 0x00
        /*0020*/ 	.byte	0x00, 0x00, 0x00, 0x00


//--------------------- .nv.info._Z7computefffffffffffffffff --------------------------
	.section	.nv.info._Z7computefffffffffffffffff,"",@"SHT_CUDA_INFO"
	.sectionflags	@""
	.align	4


	//----- nvinfo : EIATTR_CUDA_API_VERSION
	.align		4
        /*0000*/ 	.byte	0x04, 0x37
        /*0002*/ 	.short	(.L_10 - .L_9)
.L_9:
        /*0004*/ 	.word	0x00000082


	//----- nvinfo : EIATTR_KPARAM_INFO
	.align		4
.L_10:
        /*0008*/ 	.byte	0x04, 0x17
        /*000a*/ 	.short	(.L_12 - .L_11)
.L_11:
        /*000c*/ 	.word	0x00000000
        /*0010*/ 	.short	0x0010
        /*0012*/ 	.short	0x0040
        /*0014*/ 	.byte	0x00, 0xf0, 0x11, 0x00


	//----- nvinfo : EIATTR_KPARAM_INFO
	.align		4
.L_12:
        /*0018*/ 	.byte	0x04, 0x17
        /*001a*/ 	.short	(.L_14 - .L_13)
.L_13:
        /*001c*/ 	.word	0x00000000
        /*0020*/ 	.short	0x000f
        /*0022*/ 	.short	0x003c
        /*0024*/ 	.byte	0x00, 0xf0, 0x11, 0x00


	//----- nvinfo : EIATTR_KPARAM_INFO
	.align		4
.L_14:
        /*0028*/ 	.byte	0x04, 0x17
        /*002a*/ 	.short	(.L_16 - .L_15)
.L_15:
        /*002c*/ 	.word	0x00000000
        /*0030*/ 	.short	0x000e
        /*0032*/ 	.short	0x0038
        /*0034*/ 	.byte	0x00, 0xf0, 0x11, 0x00


	//----- nvinfo : EIATTR_KPARAM_INFO
	.align		4
.L_16:
        /*0038*/ 	.byte	0x04, 0x17
        /*003a*/ 	.short	(.L_18 - .L_17)
.L_17:
        /*003c*/ 	.word	0x00000000
        /*0040*/ 	.short	0x000d
        /*0042*/ 	.short	0x0034
        /*0044*/ 	.byte	0x00, 0xf0, 0x11, 0x00


	//----- nvinfo : EIATTR_KPARAM_INFO
	.align		4
.L_18:
        /*0048*/ 	.byte	0x04, 0x17
        /*004a*/ 	.short	(.L_20 - .L_19)
.L_19:
        /*004c*/ 	.word	0x00000000
        /*0050*/ 	.short	0x000c
        /*0052*/ 	.short	0x0030
        /*0054*/ 	.byte	0x00, 0xf0, 0x11, 0x00


	//----- nvinfo : EIATTR_KPARAM_INFO
	.align		4
.L_20:
        /*0058*/ 	.byte	0x04, 0x17
        /*005a*/ 	.short	(.L_22 - .L_21)
.L_21:
        /*005c*/ 	.word	0x00000000
        /*0060*/ 	.short	0x000b
        /*0062*/ 	.short	0x002c
        /*0064*/ 	.byte	0x00, 0xf0, 0x11, 0x00


	//----- nvinfo : EIATTR_KPARAM_INFO
	.align		4
.L_22:
        /*0068*/ 	.byte	0x04, 0x17
        /*006a*/ 	.short	(.L_24 - .L_23)
.L_23:
        /*006c*/ 	.word	0x00000000
        /*0070*/ 	.short	0x000a
        /*0072*/ 	.short	0x0028
        /*0074*/ 	.byte	0x00, 0xf0, 0x11, 0x00


	//----- nvinfo : EIATTR_KPARAM_INFO
	.align		4
.L_24:
        /*0078*/ 	.byte	0x04, 0x17
        /*007a*/ 	.short	(.L_26 - .L_25)
.L_25:
        /*007c*/ 	.word	0x00000000
        /*0080*/ 	.short	0x0009
        /*0082*/ 	.short	0x0024
        /*0084*/ 	.byte	0x00, 0xf0, 0x11, 0x00


	//----- nvinfo : EIATTR_KPARAM_INFO
	.align		4
.L_26:
        /*0088*/ 	.byte	0x04, 0x17
        /*008a*/ 	.short	(.L_28 - .L_27)
.L_27:
        /*008c*/ 	.word	0x00000000
        /*0090*/ 	.short	0x0008
        /*0092*/ 	.short	0x0020
        /*0094*/ 	.byte	0x00, 0xf0, 0x11, 0x00


	//----- nvinfo : EIATTR_KPARAM_INFO
	.align		4
.L_28:
        /*0098*/ 	.byte	0x04, 0x17
        /*009a*/ 	.short	(.L_30 - .L_29)
.L_29:
        /*009c*/ 	.word	0x00000000
        /*00a0*/ 	.short	0x0007
        /*00a2*/ 	.short	0x001c
        /*00a4*/ 	.byte	0x00, 0xf0, 0x11, 0x00


	//----- nvinfo : EIATTR_KPARAM_INFO
	.align		4
.L_30:
        /*00a8*/ 	.byte	0x04, 0x17
        /*00aa*/ 	.short	(.L_32 - .L_31)
.L_31:
        /*00ac*/ 	.word	0x00000000
        /*00b0*/ 	.short	0x0006
        /*00b2*/ 	.short	0x0018
        /*00b4*/ 	.byte	0x00, 0xf0, 0x11, 0x00


	//----- nvinfo : EIATTR_KPARAM_INFO
	.align		4
.L_32:
        /*00b8*/ 	.byte	0x04, 0x17
        /*00ba*/ 	.short	(.L_34 - .L_33)
.L_33:
        /*00bc*/ 	.word	0x00000000
        /*00c0*/ 	.short	0x0005
        /*00c2*/ 	.short	0x0014
        /*00c4*/ 	.byte	0x00, 0xf0, 0x11, 0x00


	//----- nvinfo : EIATTR_KPARAM_INFO
	.align		4
.L_34:
        /*00c8*/ 	.byte	0x04, 0x17
        /*00ca*/ 	.short	(.L_36 - .L_35)
.L_35:
        /*00cc*/ 	.word	0x00000000
        /*00d0*/ 	.short	0x0004
        /*00d2*/ 	.short	0x0010
        /*00d4*/ 	.byte	0x00, 0xf0, 0x11, 0x00


	//----- nvinfo : EIATTR_KPARAM_INFO
	.align		4
.L_36:
        /*00d8*/ 	.byte	0x04, 0x17
        /*00da*/ 	.short	(.L_38 - .L_37)
.L_37:
        /*00dc*/ 	.word	0x00000000
        /*00e0*/ 	.short	0x0003
        /*00e2*/ 	.short	0x000c
        /*00e4*/ 	.byte	0x00, 0xf0, 0x11, 0x00


	//----- nvinfo : EIATTR_KPARAM_INFO
	.align		4
.L_38:
        /*00e8*/ 	.byte	0x04, 0x17
        /*00ea*/ 	.short	(.L_40 - .L_39)
.L_39:
        /*00ec*/ 	.word	0x00000000
        /*00f0*/ 	.short	0x0002
        /*00f2*/ 	.short	0x0008
        /*00f4*/ 	.byte	0x00, 0xf0, 0x11, 0x00


	//----- nvinfo : EIATTR_KPARAM_INFO
	.align		4
.L_40:
        /*00f8*/ 	.byte	0x04, 0x17
        /*00fa*/ 	.short	(.L_42 - .L_41)
.L_41:
        /*00fc*/ 	.word	0x00000000
        /*0100*/ 	.short	0x0001
        /*0102*/ 	.short	0x0004
        /*0104*/ 	.byte	0x00, 0xf0, 0x11, 0x00


	//----- nvinfo : EIATTR_KPARAM_INFO
	.align		4
.L_42:
        /*0108*/ 	.byte	0x04, 0x17
        /*010a*/ 	.short	(.L_44 - .L_43)
.L_43:
        /*010c*/ 	.word	0x00000000
        /*0110*/ 	.short	0x0000
        /*0112*/ 	.short	0x0000
        /*0114*/ 	.byte	0x00, 0xf0, 0x11, 0x00


	//----- nvinfo : EIATTR_SPARSE_MMA_MASK
	.align		4
.L_44:
        /*0118*/ 	.byte	0x03, 0x50
        /*011a*/ 	.short	0x0000


	//----- nvinfo : EIATTR_MAXREG_COUNT
	.align		4
        /*011c*/ 	.byte	0x03, 0x1b
        /*011e*/ 	.short	0x00ff


	//----- nvinfo : EIATTR_EXTERNS
	.align		4
        /*0120*/ 	.byte	0x04, 0x0f
        /*0122*/ 	.short	(.L_46 - .L_45)


	//   ....[0]....
	.align		4
.L_45:
        /*0124*/ 	.word	index@(vprintf)


	//----- nvinfo : EIATTR_MERCURY_ISA_VERSION
	.align		4
.L_46:
        /*0128*/ 	.byte	0x03, 0x5f
        /*012a*/ 	.short	0x0101


	//----- nvinfo : EIATTR_VRC_CTA_INIT_COUNT
	.align		4
        /*012c*/ 	.byte	0x02, 0x4a
	.zero		1
	.zero		1


	//----- nvinfo : EIATTR_SYSCALL_OFFSETS
	.align		4
        /*0130*/ 	.byte	0x04, 0x46
        /*0132*/ 	.short	(.L_48 - .L_47)


	//   ....[0]....
.L_47:
        /*0134*/ 	.word	0x00000620


	//----- nvinfo : EIATTR_EXIT_INSTR_OFFSETS
	.align		4
.L_48:
        /*0138*/ 	.byte	0x04, 0x1c
        /*013a*/ 	.short	(.L_50 - .L_49)


	//   ....[0]....
.L_49:
        /*013c*/ 	.word	0x00000630


	//----- nvinfo : EIATTR_CRS_STACK_SIZE
	.align		4
.L_50:
        /*0140*/ 	.byte	0x04, 0x1e
        /*0142*/ 	.short	(.L_52 - .L_51)
.L_51:
        /*0144*/ 	.word	0x00000000


	//----- nvinfo : EIATTR_CBANK_PARAM_SIZE
	.align		4
.L_52:
        /*0148*/ 	.byte	0x03, 0x19
        /*014a*/ 	.short	0x0044


	//----- nvinfo : EIATTR_PARAM_CBANK
	.align		4
        /*014c*/ 	.byte	0x04, 0x0a
        /*014e*/ 	.short	(.L_54 - .L_53)
	.align		4
.L_53:
        /*0150*/ 	.word	index@(.nv.constant0._Z7computefffffffffffffffff)
        /*0154*/ 	.short	0x0380
        /*0156*/ 	.short	0x0044


	//----- nvinfo : EIATTR_SW_WAR
	.align		4
.L_54:
        /*0158*/ 	.byte	0x04, 0x36
        /*015a*/ 	.short	(.L_56 - .L_55)
.L_55:
        /*015c*/ 	.word	0x00000008
.L_56:


//--------------------- .nv.callgraph             --------------------------
	.section	.nv.callgraph,"",@"SHT_CUDA_CALLGRAPH"
	.align	4
	.sectionentsize	8
	.align		4
        /*0000*/ 	.word	0x00000000
	.align		4
        /*0004*/ 	.word	0xffffffff
	.align		4
        /*0008*/ 	.word	index@(_Z7computefffffffffffffffff)
	.align		4
        /*000c*/ 	.word	index@(vprintf)
	.align		4
        /*0010*/ 	.word	0x00000000
	.align		4
        /*0014*/ 	.word	0xfffffffe
	.align		4
        /*0018*/ 	.word	0x00000000
	.align		4
        /*001c*/ 	.word	0xfffffffd
	.align		4
        /*0020*/ 	.word	0x00000000
	.align		4
        /*0024*/ 	.word	0xfffffffc


//--------------------- .nv.constant4             --------------------------
	.section	.nv.constant4,"a",@progbits
	.align	8
	.align		8
.nv.constant4:
        /*0000*/ 	.dword	vprintf
	.align		8
        /*0008*/ 	.dword	$str


//--------------------- .text._Z7computefffffffffffffffff --------------------------
	.section	.text._Z7computefffffffffffffffff,"ax",@progbits
	.align	128
        .global         _Z7computefffffffffffffffff
        .type           _Z7computefffffffffffffffff,@function
        .size           _Z7computefffffffffffffffff,(.L_x_14 - _Z7computefffffffffffffffff)
        .other          _Z7computefffffffffffffffff,@"STO_CUDA_ENTRY STV_DEFAULT"
_Z7computefffffffffffffffff:
.text._Z7computefffffffffffffffff:
[----:B------:R-:W0:Y:S01]  /*0000*/  LDC R1, c[0x0][0x37c] ;  /* 0x0000df00ff017b82 */ /* 0x000e220000000800 */
[----:B------:R-:W-:Y:S01]  /*0010*/  IMAD.MOV.U32 R0, RZ, RZ, 0x37cbac00 ;  /* 0x37cbac00ff007424 */ /* 0x000fe200078e00ff */
[----:B------:R-:W1:Y:S01]  /*0020*/  LDCU UR6, c[0x0][0x380] ;  /* 0x00007000ff0677ac */ /* 0x000e620008000800 */
[----:B0-----:R-:W-:Y:S02]  /*0030*/  VIADD R1, R1, 0xfffffff8 ;  /* 0xfffffff801017836 */ /* 0x001fe40000000000 */
[----:B------:R-:W-:Y:S01]  /*0040*/  FFMA R0, RZ, R0, -0.0013887860113754868507 ;  /* 0xbab607edff007423 */ /* 0x000fe20000000000 */
[----:B------:R-:W0:Y:S03]  /*0050*/  LDCU UR4, c[0x0][0x2f8] ;  /* 0x00005f00ff0477ac */ /* 0x000e260008000800 */
[----:B------:R-:W-:Y:S01]  /*0060*/  FFMA R0, RZ, R0, 0.041666727513074874878 ;  /* 0x3d2aaabbff007423 */ /* 0x000fe20000000000 */
[----:B------:R-:W2:Y:S03]  /*0070*/  LDCU UR7, c[0x0][0x380] ;  /* 0x00007000ff0777ac */ /* 0x000ea60008000800 */
[----:B------:R-:W-:Y:S01]  /*0080*/  FFMA R0, RZ, R0, -0.4999999701976776123 ;  /* 0xbeffffffff007423 */ /* 0x000fe20000000000 */
[----:B------:R-:W3:Y:S03]  /*0090*/  LDCU UR5, c[0x0][0x2fc] ;  /* 0x00005f80ff0577ac */ /* 0x000ee60008000800 */
[----:B------:R-:W-:-:S05]  /*00a0*/  FFMA R0, RZ, R0, 1 ;  /* 0x3f800000ff007423 */ /* 0x000fca0000000000 */
[----:B-1----:R-:W-:Y:S02]  /*00b0*/  FSETP.GEU.AND P0, PT, R0, UR6, PT ;  /* 0x0000000600007c0b */ /* 0x002fe4000bf0e000 */
[----:B0-----:R-:W-:Y:S02]  /*00c0*/  IADD3 R6, P1, PT, R1, UR4, RZ ;  /* 0x0000000401067c10 */ /* 0x001fe4000ff3e0ff */
[----:B--2---:R-:W-:-:S03]  /*00d0*/  MOV R0, UR7 ;  /* 0x0000000700007c02 */ /* 0x004fc60008000f00 */
[----:B---3--:R-:W-:-:S06]  /*00e0*/  IMAD.X R7, RZ, RZ, UR5, P1 ;  /* 0x00000005ff077e24 */ /* 0x008fcc00088e06ff */
[----:B------:R-:W-:Y:S05]  /*00f0*/  @P0 BRA `(.L_x_0) ;  /* 0x0000000400280947 */ /* 0x000fea0003800000 */
[----:B------:R-:W0:Y:S02]  /*0100*/  LDC.64 R4, c[0x0][0x398] ;  /* 0x0000e600ff047b82 */ /* 0x000e240000000a00 */
[----:B0-----:R-:W-:-:S04]  /*0110*/  FADD R5, R5, 1.8339999914169311523 ;  /* 0x3feac08305057421 */ /* 0x001fc80000000000 */
[----:B------:R-:W0:Y:S08]  /*0120*/  MUFU.RCP R0, R5 ;  /* 0x0000000500007308 */ /* 0x000e300000001000 */
[----:B------:R-:W1:Y:S01]  /*0130*/  FCHK P0, R4, R5 ;  /* 0x0000000504007302 */ /* 0x000e620000000000 */
[----:B0-----:R-:W-:-:S04]  /*0140*/  FFMA R3, -R5, R0, 1 ;  /* 0x3f80000005037423 */ /* 0x001fc80000000100 */
[----:B------:R-:W-:-:S04]  /*0150*/  FFMA R3, R0, R3, R0 ;  /* 0x0000000300037223 */ /* 0x000fc80000000000 */
[----:B------:R-:W-:-:S04]  /*0160*/  FFMA R0, R3, R4, RZ ;  /* 0x0000000403007223 */ /* 0x000fc800000000ff */
[----:B------:R-:W-:-:S04]  /*0170*/  FFMA R9, -R5, R0, R4 ;  /* 0x0000000005097223 */ /* 0x000fc80000000104 */
[----:B------:R-:W-:Y:S01]  /*0180*/  FFMA R3, R3, R9, R0 ;  /* 0x0000000903037223 */ /* 0x000fe20000000000 */
[----:B-1----:R-:W-:Y:S06]  /*0190*/  @!P0 BRA `(.L_x_1) ;  /* 0x0000000000148947 */ /* 0x002fec0003800000 */
[----:B------:R-:W0:Y:S01]  /*01a0*/  LDC R0, c[0x0][0x398] ;  /* 0x0000e600ff007b82 */ /* 0x000e220000000800 */
[----:B------:R-:W-:Y:S01]  /*01b0*/  IMAD.MOV.U32 R3, RZ, RZ, R5 ;  /* 0x000000ffff037224 */ /* 0x000fe200078e0005 */
[----:B------:R-:W-:-:S07]  /*01c0*/  MOV R4, 0x1e0 ;  /* 0x000001e000047802 */ /* 0x000fce0000000f00 */
[----:B0-----:R-:W-:Y:S05]  /*01d0*/  CALL.REL.NOINC `($__internal_0_$__cuda_sm3x_div_rn_noftz_f32_slowpath) ;  /* 0x0000000400187944 */ /* 0x001fea0003c00000 */
[----:B------:R-:W-:-:S07]  /*01e0*/  MOV R3, R0 ;  /* 0x0000000000037202 */ /* 0x000fce0000000f00 */
.L_x_1:
[----:B------:R-:W0:Y:S01]  /*01f0*/  LDCU UR4, c[0x0][0x394] ;  /* 0x00007280ff0477ac */ /* 0x000e220008000800 */
[----:B------:R-:W1:Y:S01]  /*0200*/  MUFU.RCP R0, R3 ;  /* 0x0000000300007308 */ /* 0x000e620000001000 */
[----:B0-----:R-:W-:Y:S02]  /*0210*/  IMAD.U32 R4, RZ, RZ, UR4 ;  /* 0x00000004ff047e24 */ /* 0x001fe4000f8e00ff */
[----:B-1----:R-:W-:-:S05]  /*0220*/  FFMA R5, R0, -R3, 1 ;  /* 0x3f80000000057423 */ /* 0x002fca0000000803 */
[----:B------:R-:W0:Y:S01]  /*0230*/  FCHK P0, R4, R3 ;  /* 0x0000000304007302 */ /* 0x000e220000000000 */
[----:B------:R-:W-:-:S04]  /*0240*/  FFMA R0, R0, R5, R0 ;  /* 0x0000000500007223 */ /* 0x000fc80000000000 */
[----:B------:R-:W-:-:S04]  /*0250*/  FFMA R2, R0, UR4, RZ ;  /* 0x0000000400027c23 */ /* 0x000fc800080000ff */
[----:B------:R-:W-:-:S04]  /*0260*/  FFMA R5, R2, -R3, UR4 ;  /* 0x0000000402057e23 */ /* 0x000fc80008000803 */
[----:B------:R-:W-:Y:S01]  /*0270*/  FFMA R0, R0, R5, R2 ;  /* 0x0000000500007223 */ /* 0x000fe20000000002 */
[----:B0-----:R-:W-:Y:S06]  /*0280*/  @!P0 BRA `(.L_x_2) ;  /* 0x00000000000c8947 */ /* 0x001fec0003800000 */
[----:B------:R-:W0:Y:S01]  /*0290*/  LDC R0, c[0x0][0x394] ;  /* 0x0000e500ff007b82 */ /* 0x000e220000000800 */
[----:B------:R-:W-:-:S07]  /*02a0*/  MOV R4, 0x2c0 ;  /* 0x000002c000047802 */ /* 0x000fce0000000f00 */
[----:B0-----:R-:W-:Y:S05]  /*02b0*/  CALL.REL.NOINC `($__internal_0_$__cuda_sm3x_div_rn_noftz_f32_slowpath) ;  /* 0x0000000000e07944 */ /* 0x001fea0003c00000 */
.L_x_2:
[----:B------:R-:W0:Y:S01]  /*02c0*/  MUFU.RCP R3, |R0| ;  /* 0x4000000000037308 */ /* 0x000e220000001000 */
[----:B------:R-:W-:Y:S01]  /*02d0*/  FSETP.GT.AND P0, PT, |R0|, 1, PT ;  /* 0x3f8000000000780b */ /* 0x000fe20003f04200 */
[----:B------:R-:W-:Y:S01]  /*02e0*/  IMAD.MOV.U32 R5, RZ, RZ, 0x3b2090aa ;  /* 0x3b2090aaff057424 */ /* 0x000fe200078e00ff */
[----:B------:R-:W1:Y:S01]  /*02f0*/  LDC.64 R8, c[0x0][0x3a0] ;  /* 0x0000e800ff087b82 */ /* 0x000e620000000a00 */
[----:B------:R-:W-:Y:S01]  /*0300*/  HFMA2 R4, -RZ, RZ, 1.857421875, -1409 ;  /* 0x3f6ee581ff047431 */ /* 0x000fe200000001ff */
[----:B------:R-:W2:Y:S01]  /*0310*/  LDCU UR4, c[0x0][0x390] ;  /* 0x00007200ff0477ac */ /* 0x000ea20008000800 */
[----:B0-----:R-:W-:-:S05]  /*0320*/  FSEL R3, R3, |R0|, P0 ;  /* 0x4000000003037208 */ /* 0x001fca0000000000 */
[----:B------:R-:W-:-:S04]  /*0330*/  FMUL R2, R3, R3 ;  /* 0x0000000303027220 */ /* 0x000fc80000400000 */
[----:B------:R-:W-:-:S04]  /*0340*/  FFMA R5, R2, R5, -0.014396979473531246185 ;  /* 0xbc6be14f02057423 */ /* 0x000fc80000000005 */
[----:B------:R-:W-:-:S04]  /*0350*/  FFMA R5, R2, R5, 0.039849750697612762451 ;  /* 0x3d23397e02057423 */ /* 0x000fc80000000005 */
[----:B------:R-:W-:-:S04]  /*0360*/  FFMA R5, R2, R5, -0.072529748082160949707 ;  /* 0xbd948a7a02057423 */ /* 0x000fc80000000005 */
[----:B------:R-:W-:-:S04]  /*0370*/  FFMA R5, R2, R5, 0.10518480092287063599 ;  /* 0x3dd76b2102057423 */ /* 0x000fc80000000005 */
[----:B------:R-:W-:-:S04]  /*0380*/  FFMA R5, R2, R5, -0.14171802997589111328 ;  /* 0xbe111e8802057423 */ /* 0x000fc80000000005 */
[----:B------:R-:W-:-:S04]  /*0390*/  FFMA R5, R2, R5, 0.19988775253295898438 ;  /* 0x3e4caf6002057423 */ /* 0x000fc80000000005 */
[----:B------:R-:W-:-:S04]  /*03a0*/  FFMA R5, R2, R5, -0.33332940936088562012 ;  /* 0xbeaaaa2702057423 */ /* 0x000fc80000000005 */
[----:B------:R-:W-:Y:S01]  /*03b0*/  FMUL R2, R2, R5 ;  /* 0x0000000502027220 */ /* 0x000fe20000400000 */
[----:B-1----:R-:W-:-:S03]  /*03c0*/  FADD R5, R9, 1.2555634240350360955e-42 ;  /* 0x0000038009057421 */ /* 0x002fc60000000000 */
[----:B------:R-:W-:Y:S01]  /*03d0*/  FFMA R3, R3, R2, R3 ;  /* 0x0000000203037223 */ /* 0x000fe20000000003 */
[----:B------:R-:W-:-:S03]  /*03e0*/  FMUL R5, R5, R8 ;  /* 0x0000000805057220 */ /* 0x000fc60000400000 */
[----:B------:R-:W-:Y:S01]  /*03f0*/  @P0 FFMA R3, R4, 1.6832555532455444336, -R3 ;  /* 0x3fd774eb04030823 */ /* 0x000fe20000000803 */
[----:B------:R-:W-:-:S04]  /*0400*/  FSETP.NAN.AND P0, PT, |R0|, |R0|, PT ;  /* 0x400000000000720b */ /* 0x000fc80003f08200 */
[----:B------:R-:W-:-:S04]  /*0410*/  LOP3.LUT R0, R3, 0x80000000, R0, 0xb8, !PT ;  /* 0x8000000003007812 */ /* 0x000fc800078eb800 */
[----:B------:R-:W-:-:S05]  /*0420*/  FSEL R0, R0, R3, !P0 ;  /* 0x0000000300007208 */ /* 0x000fca0004000000 */
[----:B--2---:R-:W-:-:S05]  /*0430*/  FADD R0, R0, UR4 ;  /* 0x0000000400007e21 */ /* 0x004fca0008000000 */
[----:B------:R-:W-:-:S13]  /*0440*/  FSETP.GE.AND P0, PT, R0, R5, PT ;  /* 0x000000050000720b */ /* 0x000fda0003f06000 */
[----:B------:R-:W-:Y:S05]  /*0450*/  @!P0 BRA `(.L_x_0) ;  /* 0x0000000000508947 */ /* 0x000fea0003800000 */
[----:B------:R-:W0:Y:S01]  /*0460*/  LDC R12, c[0x0][0x3c0] ;  /* 0x0000f000ff0c7b82 */ /* 0x000e220000000800 */
[----:B------:R-:W1:Y:S07]  /*0470*/  LDCU UR4, c[0x0][0x3ac] ;  /* 0x00007580ff0477ac */ /* 0x000e6e0008000800 */
[----:B------:R-:W2:Y:S08]  /*0480*/  LDC.64 R10, c[0x0][0x3b8] ;  /* 0x0000ee00ff0a7b82 */ /* 0x000eb00000000a00 */
[----:B------:R-:W3:Y:S01]  /*0490*/  LDC.64 R8, c[0x0][0x3b0] ;  /* 0x0000ec00ff087b82 */ /* 0x000ee20000000a00 */
[----:B0-----:R-:W0:Y:S08]  /*04a0*/  MUFU.RCP R0, R12 ;  /* 0x0000000c00007308 */ /* 0x001e300000001000 */
[----:B--2---:R-:W2:Y:S01]  /*04b0*/  FCHK P0, R11, R12 ;  /* 0x0000000c0b007302 */ /* 0x004ea20000000000 */
[----:B0-----:R-:W-:-:S04]  /*04c0*/  FFMA R3, R0, -R12, 1 ;  /* 0x3f80000000037423 */ /* 0x001fc8000000080c */
[----:B------:R-:W-:Y:S01]  /*04d0*/  FFMA R0, R0, R3, R0 ;  /* 0x0000000300007223 */ /* 0x000fe20000000000 */
[----:B---3--:R-:W-:-:S03]  /*04e0*/  FMUL R3, R8, R9 ;  /* 0x0000000908037220 */ /* 0x008fc60000400000 */
[----:B------:R-:W-:Y:S01]  /*04f0*/  FFMA R4, R0, R11, RZ ;  /* 0x0000000b00047223 */ /* 0x000fe200000000ff */
[----:B-1----:R-:W-:-:S03]  /*0500*/  FFMA R2, R3, UR4, R10 ;  /* 0x0000000403027c23 */ /* 0x002fc6000800000a */
[----:B------:R-:W-:-:S04]  /*0510*/  FFMA R5, R4, -R12, R11 ;  /* 0x8000000c04057223 */ /* 0x000fc8000000000b */
[----:B------:R-:W-:Y:S01]  /*0520*/  FFMA R5, R0, R5, R4 ;  /* 0x0000000500057223 */ /* 0x000fe20000000004 */
[----:B--2---:R-:W-:Y:S06]  /*0530*/  @!P0 BRA `(.L_x_3) ;  /* 0x0000000000148947 */ /* 0x004fec0003800000 */
[----:B------:R-:W0:Y:S01]  /*0540*/  LDC R0, c[0x0][0x3bc] ;  /* 0x0000ef00ff007b82 */ /* 0x000e220000000800 */
[----:B------:R-:W-:-:S07]  /*0550*/  MOV R4, 0x580 ;  /* 0x0000058000047802 */ /* 0x000fce0000000f00 */
[----:B------:R-:W1:Y:S02]  /*0560*/  LDC R3, c[0x0][0x3c0] ;  /* 0x0000f000ff037b82 */ /* 0x000e640000000800 */
[----:B01----:R-:W-:Y:S05]  /*0570*/  CALL.REL.NOINC `($__internal_0_$__cuda_sm3x_div_rn_noftz_f32_slowpath) ;  /* 0x0000000000307944 */ /* 0x003fea0003c00000 */
[----:B------:R-:W-:-:S07]  /*0580*/  IMAD.MOV.U32 R5, RZ, RZ, R0 ;  /* 0x000000ffff057224 */ /* 0x000fce00078e0000 */
.L_x_3:
[----:B------:R-:W-:-:S07]  /*0590*/  FADD R0, R2, R5 ;  /* 0x0000000502007221 */ /* 0x000fce0000000000 */
.L_x_0:
[----:B------:R-:W0:Y:S01]  /*05a0*/  F2F.F64.F32 R2, R0 ;  /* 0x0000000000027310 */ /* 0x000e220000201800 */
[----:B------:R-:W-:Y:S01]  /*05b0*/  MOV R8, 0x0 ;  /* 0x0000000000087802 */ /* 0x000fe20000000f00 */
[----:B------:R-:W1:Y:S05]  /*05c0*/  LDCU.64 UR4, c[0x4][0x8] ;  /* 0x01000100ff0477ac */ /* 0x000e6a0008000a00 */
[----:B------:R-:W2:Y:S01]  /*05d0*/  LDC.64 R8, c[0x4][R8] ;  /* 0x0100000008087b82 */ /* 0x000ea20000000a00 */
[----:B0-----:R0:W-:Y:S01]  /*05e0*/  STL.64 [R1], R2 ;  /* 0x0000000201007387 */ /* 0x0011e20000100a00 */
[----:B-1----:R-:W-:Y:S01]  /*05f0*/  IMAD.U32 R4, RZ, RZ, UR4 ;  /* 0x00000004ff047e24 */ /* 0x002fe2000f8e00ff */
[----:B------:R-:W-:-:S07]  /*0600*/  MOV R5, UR5 ;  /* 0x0000000500057c02 */ /* 0x000fce0008000f00 */
[----:B------:R-:W-:-:S07]  /*0610*/  LEPC R20, `(.L_x_4) ;  /* 0x000000001014794e */ /* 0x000fce0000000000 */
[----:B0-2---:R-:W-:Y:S05]  /*0620*/  CALL.ABS.NOINC R8 ;  /* 0x0000000008007343 */ /* 0x005fea0003c00000 */
.L_x_4:
[----:B------:R-:W-:Y:S05]  /*0630*/  EXIT ;  /* 0x000000000000794d */ /* 0x000fea0003800000 */
        .weak           $__internal_0_$__cuda_sm3x_div_rn_noftz_f32_slowpath
        .type           $__internal_0_$__cuda_sm3x_div_rn_noftz_f32_slowpath,@function
        .size           $__internal_0_$__cuda_sm3x_div_rn_noftz_f32_slowpath,(.L_x_14 - $__internal_0_$__cuda_sm3x_div_rn_noftz_f32_slowpath)
$__internal_0_$__cuda_sm3x_div_rn_noftz_f32_slowpath:
[----:B------:R-:W-:Y:S02]  /*0640*/  SHF.R.U32.HI R8, RZ, 0x17, R3 ;  /* 0x00000017ff087819 */ /* 0x000fe40000011603 */
[----:B------:R-:W-:Y:S02]  /*0650*/  SHF.R.U32.HI R5, RZ, 0x17, R0 ;  /* 0x00000017ff057819 */ /* 0x000fe40000011600 */
[----:B------:R-:W-:Y:S02]  /*0660*/  LOP3.LUT R12, R8, 0xff, RZ, 0xc0, !PT ;  /* 0x000000ff080c7812 */ /* 0x000fe400078ec0ff */
[----:B------:R-:W-:-:S03]  /*0670*/  LOP3.LUT R10, R5, 0xff, RZ, 0xc0, !PT ;  /* 0x000000ff050a7812 */ /* 0x000fc600078ec0ff */
[----:B------:R-:W-:Y:S02]  /*0680*/  VIADD R9, R12, 0xffffffff ;  /* 0xffffffff0c097836 */ /* 0x000fe40000000000 */
[----:B------:R-:W-:-:S03]  /*0690*/  VIADD R8, R10, 0xffffffff ;  /* 0xffffffff0a087836 */ /* 0x000fc60000000000 */
[----:B------:R-:W-:-:S04]  /*06a0*/  ISETP.GT.U32.AND P0, PT, R9, 0xfd, PT ;  /* 0x000000fd0900780c */ /* 0x000fc80003f04070 */
[----:B------:R-:W-:-:S13]  /*06b0*/  ISETP.GT.U32.OR P0, PT, R8, 0xfd, P0 ;  /* 0x000000fd0800780c */ /* 0x000fda0000704470 */
[----:B------:R-:W-:Y:S01]  /*06c0*/  @!P0 MOV R5, RZ ;  /* 0x000000ff00058202 */ /* 0x000fe20000000f00 */
[----:B------:R-:W-:Y:S06]  /*06d0*/  @!P0 BRA `(.L_x_5) ;  /* 0x00000000005c8947 */ /* 0x000fec0003800000 */
[----:B------:R-:W-:Y:S02]  /*06e0*/  FSETP.GTU.FTZ.AND P0, PT, |R0|, +INF , PT ;  /* 0x7f8000000000780b */ /* 0x000fe40003f1c200 */
[----:B------:R-:W-:-:S04]  /*06f0*/  FSETP.GTU.FTZ.AND P1, PT, |R3|, +INF , PT ;  /* 0x7f8000000300780b */ /* 0x000fc80003f3c200 */
[----:B------:R-:W-:-:S13]  /*0700*/  PLOP3.LUT P0, PT, P0, P1, PT, 0xf8, 0x8f ;  /* 0x00000000008f781c */ /* 0x000fda0000703f70 */
[----:B------:R-:W-:Y:S05]  /*0710*/  @P0 BRA `(.L_x_6) ;  /* 0x0000000400440947 */ /* 0x000fea0003800000 */
[----:B------:R-:W-:-:S13]  /*0720*/  LOP3.LUT P0, RZ, R3, 0x7fffffff, R0, 0xc8, !PT ;  /* 0x7fffffff03ff7812 */ /* 0x000fda000780c800 */
[----:B------:R-:W-:Y:S05]  /*0730*/  @!P0 BRA `(.L_x_7) ;  /* 0x0000000400348947 */ /* 0x000fea0003800000 */
[C---:B------:R-:W-:Y:S02]  /*0740*/  FSETP.NEU.FTZ.AND P2, PT, |R0|.reuse, +INF , PT ;  /* 0x7f8000000000780b */ /* 0x040fe40003f5d200 */
[----:B------:R-:W-:Y:S02]  /*0750*/  FSETP.NEU.FTZ.AND P1, PT, |R3|, +INF , PT ;  /* 0x7f8000000300780b */ /* 0x000fe40003f3d200 */
[----:B------:R-:W-:-:S11]  /*0760*/  FSETP.NEU.FTZ.AND P0, PT, |R0|, +INF , PT ;  /* 0x7f8000000000780b */ /* 0x000fd60003f1d200 */
[----:B------:R-:W-:Y:S05]  /*0770*/  @!P1 BRA !P2, `(.L_x_7) ;  /* 0x0000000400249947 */ /* 0x000fea0005000000 */
[----:B------:R-:W-:-:S04]  /*0780*/  LOP3.LUT P2, RZ, R0, 0x7fffffff, RZ, 0xc0, !PT ;  /* 0x7fffffff00ff7812 */ /* 0x000fc8000784c0ff */
[----:B------:R-:W-:-:S13]  /*0790*/  PLOP3.LUT P1, PT, P1, P2, PT, 0x2f, 0xf2 ;  /* 0x0000000000f2781c */ /* 0x000fda0000f24577 */
[----:B------:R-:W-:Y:S05]  /*07a0*/  @P1 BRA `(.L_x_8) ;  /* 0x0000000400101947 */ /* 0x000fea0003800000 */
[----:B------:R-:W-:-:S04]  /*07b0*/  LOP3.LUT P1, RZ, R3, 0x7fffffff, RZ, 0xc0, !PT ;  /* 0x7fffffff03ff7812 */ /* 0x000fc8000782c0ff */
[----:B------:R-:W-:-:S13]  /*07c0*/  PLOP3.LUT P0, PT, P0, P1, PT, 0x2f, 0xf2 ;  /* 0x0000000000f2781c */ /* 0x000fda0000702577 */
[----:B------:R-:W-:Y:S05]  /*07d0*/  @P0 BRA `(.L_x_9) ;  /* 0x0000000000f80947 */ /* 0x000fea0003800000 */
[----:B------:R-:W-:Y:S02]  /*07e0*/  ISETP.GE.AND P0, PT, R8, RZ, PT ;  /* 0x000000ff0800720c */ /* 0x000fe40003f06270 */
[----:B------:R-:W-:-:S11]  /*07f0*/  ISETP.GE.AND P1, PT, R9, RZ, PT ;  /* 0x000000ff0900720c */ /* 0x000fd60003f26270 */
[----:B------:R-:W-:Y:S02]  /*0800*/  @P0 IMAD.MOV.U32 R5, RZ, RZ, RZ ;  /* 0x000000ffff050224 */ /* 0x000fe400078e00ff */
[----:B------:R-:W-:Y:S01]  /*0810*/  @!P0 FFMA R0, R0, 1.84467440737095516160e+19, RZ ;  /* 0x5f80000000008823 */ /* 0x000fe200000000ff */
[----:B------:R-:W-:Y:S02]  /*0820*/  @!P0 IMAD.MOV.U32 R5, RZ, RZ, -0x40 ;  /* 0xffffffc0ff058424 */ /* 0x000fe400078e00ff */
[----:B------:R-:W-:-:S03]  /*0830*/  @!P1 FFMA R3, R3, 1.84467440737095516160e+19, RZ ;  /* 0x5f80000003039823 */ /* 0x000fc600000000ff */
[----:B------:R-:W-:-:S07]  /*0840*/  @!P1 IADD3 R5, PT, PT, R5, 0x40, RZ ;  /* 0x0000004005059810 */ /* 0x000fce0007ffe0ff */
.L_x_5:
[----:B------:R-:W-:-:S05]  /*0850*/  LEA R8, R12, 0xc0800000, 0x17 ;  /* 0xc08000000c087811 */ /* 0x000fca00078eb8ff */
[----:B------:R-:W-:Y:S01]  /*0860*/  IMAD.IADD R8, R3, 0x1, -R8 ;  /* 0x0000000103087824 */ /* 0x000fe200078e0a08 */
[----:B------:R-:W-:-:S03]  /*0870*/  IADD3 R3, PT, PT, R10, -0x7f, RZ ;  /* 0xffffff810a037810 */ /* 0x000fc60007ffe0ff */
[----:B------:R0:W1:Y:S01]  /*0880*/  MUFU.RCP R9, R8 ;  /* 0x0000000800097308 */ /* 0x0000620000001000 */
[----:B------:R-:W-:Y:S01]  /*0890*/  FADD.FTZ R11, -R8, -RZ ;  /* 0x800000ff080b7221 */ /* 0x000fe20000010100 */
[C---:B------:R-:W-:Y:S01]  /*08a0*/  IMAD R0, R3.reuse, -0x800000, R0 ;  /* 0xff80000003007824 */ /* 0x040fe200078e0200 */
[----:B0-----:R-:W-:-:S05]  /*08b0*/  IADD3 R8, PT, PT, R3, 0x7f, -R12 ;  /* 0x0000007f03087810 */ /* 0x001fca0007ffe80c */
[----:B------:R-:W-:Y:S02]  /*08c0*/  IMAD.IADD R8, R8, 0x1, R5 ;  /* 0x0000000108087824 */ /* 0x000fe400078e0205 */
[----:B-1----:R-:W-:-:S04]  /*08d0*/  FFMA R10, R9, R11, 1 ;  /* 0x3f800000090a7423 */ /* 0x002fc8000000000b */
[----:B------:R-:W-:-:S04]  /*08e0*/  FFMA R14, R9, R10, R9 ;  /* 0x0000000a090e7223 */ /* 0x000fc80000000009 */
[----:B------:R-:W-:-:S04]  /*08f0*/  FFMA R9, R0, R14, RZ ;  /* 0x0000000e00097223 */ /* 0x000fc800000000ff */
[----:B------:R-:W-:-:S04]  /*0900*/  FFMA R10, R11, R9, R0 ;  /* 0x000000090b0a7223 */ /* 0x000fc80000000000 */
[----:B------:R-:W-:-:S04]  /*0910*/  FFMA R9, R14, R10, R9 ;  /* 0x0000000a0e097223 */ /* 0x000fc80000000009 */
[----:B------:R-:W-:-:S04]  /*0920*/  FFMA R10, R11, R9, R0 ;  /* 0x000000090b0a7223 */ /* 0x000fc80000000000 */
[----:B------:R-:W-:-:S05]  /*0930*/  FFMA R0, R14, R10, R9 ;  /* 0x0000000a0e007223 */ /* 0x000fca0000000009 */
[----:B------:R-:W-:-:S04]  /*0940*/  SHF.R.U32.HI R3, RZ, 0x17, R0 ;  /* 0x00000017ff037819 */ /* 0x000fc80000011600 */
[----:B------:R-:W-:-:S04]  /*0950*/  LOP3.LUT R3, R3, 0xff, RZ, 0xc0, !PT ;  /* 0x000000ff03037812 */ /* 0x000fc800078ec0ff */
[----:B------:R-:W-:-:S05]  /*0960*/  IADD3 R11, PT, PT, R3, R8, RZ ;  /* 0x00000008030b7210 */ /* 0x000fca0007ffe0ff */
[----:B------:R-:W-:-:S05]  /*0970*/  VIADD R3, R11, 0xffffffff ;  /* 0xffffffff0b037836 */ /* 0x000fca0000000000 */
[----:B------:R-:W-:-:S13]  /*0980*/  ISETP.GE.U32.AND P0, PT, R3, 0xfe, PT ;  /* 0x000000fe0300780c */ /* 0x000fda0003f06070 */
[----:B------:R-:W-:Y:S05]  /*0990*/  @!P0 BRA `(.L_x_10) ;  /* 0x0000000000808947 */ /* 0x000fea0003800000 */
[----:B------:R-:W-:-:S13]  /*09a0*/  ISETP.GT.AND P0, PT, R11, 0xfe, PT ;  /* 0x000000fe0b00780c */ /* 0x000fda0003f04270 */
[----:B------:R-:W-:Y:S05]  /*09b0*/  @P0 BRA `(.L_x_11) ;  /* 0x00000000006c0947 */ /* 0x000fea0003800000 */
[----:B------:R-:W-:-:S13]  /*09c0*/  ISETP.GE.AND P0, PT, R11, 0x1, PT ;  /* 0x000000010b00780c */ /* 0x000fda0003f06270 */
[----:B------:R-:W-:Y:S05]  /*09d0*/  @P0 BRA `(.L_x_12) ;  /* 0x0000000000980947 */ /* 0x000fea0003800000 */
[----:B------:R-:W-:Y:S02]  /*09e0*/  ISETP.GE.AND P0, PT, R11, -0x18, PT ;  /* 0xffffffe80b00780c */ /* 0x000fe40003f06270 */
[----:B------:R-:W-:-:S11]  /*09f0*/  LOP3.LUT R0, R0, 0x80000000, RZ, 0xc0, !PT ;  /* 0x8000000000007812 */ /* 0x000fd600078ec0ff */
[----:B------:R-:W-:Y:S05]  /*0a00*/  @!P0 BRA `(.L_x_12) ;  /* 0x00000000008c8947 */ /* 0x000fea0003800000 */
[CCC-:B------:R-:W-:Y:S01]  /*0a10*/  FFMA.RZ R3, R14.reuse, R10.reuse, R9.reuse ;  /* 0x0000000a0e037223 */ /* 0x1c0fe2000000c009 */
[CCC-:B------:R-:W-:Y:S01]  /*0a20*/  FFMA.RM R8, R14.reuse, R10.reuse, R9.reuse ;  /* 0x0000000a0e087223 */ /* 0x1c0fe20000004009 */
[C---:B------:R-:W-:Y:S02]  /*0a30*/  ISETP.NE.AND P2, PT, R11.reuse, RZ, PT ;  /* 0x000000ff0b00720c */ /* 0x040fe40003f45270 */
[----:B------:R-:W-:Y:S02]  /*0a40*/  ISETP.NE.AND P1, PT, R11, RZ, PT ;  /* 0x000000ff0b00720c */ /* 0x000fe40003f25270 */
[----:B------:R-:W-:Y:S01]  /*0a50*/  LOP3.LUT R5, R3, 0x7fffff, RZ, 0xc0, !PT ;  /* 0x007fffff03057812 */ /* 0x000fe200078ec0ff */
[----:B------:R-:W-:Y:S01]  /*0a60*/  FFMA.RP R3, R14, R10, R9 ;  /* 0x0000000a0e037223 */ /* 0x000fe20000008009 */
[----:B------:R-:W-:Y:S01]  /*0a70*/  IADD3 R10, PT, PT, R11, 0x20, RZ ;  /* 0x000000200b0a7810 */ /* 0x000fe20007ffe0ff */
[----:B------:R-:W-:Y:S01]  /*0a80*/  IMAD.MOV R9, RZ, RZ, -R11 ;  /* 0x000000ffff097224 */ /* 0x000fe200078e0a0b */
[----:B------:R-:W-:-:S02]  /*0a90*/  LOP3.LUT R5, R5, 0x800000, RZ, 0xfc, !PT ;  /* 0x0080000005057812 */ /* 0x000fc400078efcff */
[----:B------:R-:W-:Y:S02]  /*0aa0*/  FSETP.NEU.FTZ.AND P0, PT, R3, R8, PT ;  /* 0x000000080300720b */ /* 0x000fe40003f1d000 */
[----:B------:R-:W-:Y:S02]  /*0ab0*/  SHF.L.U32 R10, R5, R10, RZ ;  /* 0x0000000a050a7219 */ /* 0x000fe400000006ff */
[----:B------:R-:W-:Y:S02]  /*0ac0*/  SEL R8, R9, RZ, P2 ;  /* 0x000000ff09087207 */ /* 0x000fe40001000000 */
[----:B------:R-:W-:Y:S02]  /*0ad0*/  ISETP.NE.AND P1, PT, R10, RZ, P1 ;  /* 0x000000ff0a00720c */ /* 0x000fe40000f25270 */
[----:B------:R-:W-:Y:S02]  /*0ae0*/  SHF.R.U32.HI R8, RZ, R8, R5 ;  /* 0x00000008ff087219 */ /* 0x000fe40000011605 */
[----:B------:R-:W-:-:S02]  /*0af0*/  PLOP3.LUT P0, PT, P0, P1, PT, 0xf8, 0x8f ;  /* 0x00000000008f781c */ /* 0x000fc40000703f70 */
[----:B------:R-:W-:Y:S02]  /*0b00*/  SHF.R.U32.HI R10, RZ, 0x1, R8 ;  /* 0x00000001ff0a7819 */ /* 0x000fe40000011608 */
[----:B------:R-:W-:-:S04]  /*0b10*/  SEL R3, RZ, 0x1, !P0 ;  /* 0x00000001ff037807 */ /* 0x000fc80004000000 */
[----:B------:R-:W-:-:S04]  /*0b20*/  LOP3.LUT R3, R3, 0x1, R10, 0xf8, !PT ;  /* 0x0000000103037812 */ /* 0x000fc800078ef80a */
[----:B------:R-:W-:-:S04]  /*0b30*/  LOP3.LUT R3, R3, R8, RZ, 0xc0, !PT ;  /* 0x0000000803037212 */ /* 0x000fc800078ec0ff */
[----:B------:R-:W-:-:S04]  /*0b40*/  IADD3 R3, PT, PT, R10, R3, RZ ;  /* 0x000000030a037210 */ /* 0x000fc80007ffe0ff */
[----:B------:R-:W-:Y:S01]  /*0b50*/  LOP3.LUT R0, R3, R0, RZ, 0xfc, !PT ;  /* 0x0000000003007212 */ /* 0x000fe200078efcff */
[----:B------:R-:W-:Y:S06]  /*0b60*/  BRA `(.L_x_12) ;  /* 0x0000000000347947 */ /* 0x000fec0003800000 */
.L_x_11:
[----:B------:R-:W-:-:S04]  /*0b70*/  LOP3.LUT R0, R0, 0x80000000, RZ, 0xc0, !PT ;  /* 0x8000000000007812 */ /* 0x000fc800078ec0ff */
[----:B------:R-:W-:Y:S01]  /*0b80*/  LOP3.LUT R0, R0, 0x7f800000, RZ, 0xfc, !PT ;  /* 0x7f80000000007812 */ /* 0x000fe200078efcff */
[----:B------:R-:W-:Y:S06]  /*0b90*/  BRA `(.L_x_12) ;  /* 0x0000000000287947 */ /* 0x000fec0003800000 */
.L_x_10:
[----:B------:R-:W-:Y:S01]  /*0ba0*/  IMAD R0, R8, 0x800000, R0 ;  /* 0x0080000008007824 */ /* 0x000fe200078e0200 */
[----:B------:R-:W-:Y:S06]  /*0bb0*/  BRA `(.L_x_12) ;  /* 0x0000000000207947 */ /* 0x000fec0003800000 */
.L_x_9:
[----:B------:R-:W-:-:S04]  /*0bc0*/  LOP3.LUT R0, R3, 0x80000000, R0, 0x48, !PT ;  /* 0x8000000003007812 */ /* 0x000fc800078e4800 */
[----:B------:R-:W-:Y:S01]  /*0bd0*/  LOP3.LUT R0, R0, 0x7f800000, RZ, 0xfc, !PT ;  /* 0x7f80000000007812 */ /* 0x000fe200078efcff */
[----:B------:R-:W-:Y:S06]  /*0be0*/  BRA `(.L_x_12) ;  /* 0x0000000000147947 */ /* 0x000fec0003800000 */
.L_x_8:
[----:B------:R-:W-:Y:S01]  /*0bf0*/  LOP3.LUT R0, R3, 0x80000000, R0, 0x48, !PT ;  /* 0x8000000003007812 */ /* 0x000fe200078e4800 */
[----:B------:R-:W-:Y:S06]  /*0c00*/  BRA `(.L_x_12) ;  /* 0x00000000000c7947 */ /* 0x000fec0003800000 */
.L_x_7:
[----:B------:R-:W0:Y:S01]  /*0c10*/  MUFU.RSQ R0, -QNAN ;  /* 0xffc0000000007908 */ /* 0x000e220000001400 */
[----:B------:R-:W-:Y:S05]  /*0c20*/  BRA `(.L_x_12) ;  /* 0x0000000000047947 */ /* 0x000fea0003800000 */
.L_x_6:
[----:B------:R-:W-:-:S07]  /*0c30*/  FADD.FTZ R0, R0, R3 ;  /* 0x0000000300007221 */ /* 0x000fce0000010000 */
.L_x_12:
[----:B------:R-:W-:-:S04]  /*0c40*/  HFMA2 R5, -RZ, RZ, 0, 0 ;  /* 0x00000000ff057431 */ /* 0x000fc800000001ff */
[----:B0-----:R-:W-:Y:S05]  /*0c50*/  RET.REL.NODEC R4 `(_Z7computefffffffffffffffff) ;  /* 0xfffffff004e87950 */ /* 0x001fea0003c3ffff */
.L_x_13:
[----:B------:R-:W-:-:S00]  /*0c60*/  BRA `(.L_x_13) ;  /* 0xfffffffc00fc7947 */ /* 0x000fc0000383ffff */
[----:B------:R-:W-:-:S00]  /*0c70*/  NOP ;  /* 0x0000000000007918 */ /* 0x000fc00000000000 */
        /* <DEDUP_REMOVED lines=8> */
.L_x_14:


//--------------------- .nv.global.init           --------------------------
	.section	.nv.global.init,"aw",@progbits
.nv.global.init:
	.type		$str,@object
	.size		$str,(.L_0 - $str)
$str:
        /*0000*/ 	.byte	0x25, 0x2e, 0x31, 0x37, 0x67, 0x0a, 0x00
.L_0:


//--------------------- .nv.shared.reserved.0     --------------------------
	.section	.nv.shared.reserved.0,"aw",@nobits
	.weak		__nv_reservedSMEM_offset_0_alias
	.size		__nv_reservedSMEM_offset_0_alias, 0, 64
	.other		__nv_reservedSMEM_offset_0_alias,@"STO_CUDA_RESERVED_SHARED STV_DEFAULT"
__nv_reservedSMEM_offset_0_alias:
	.zero		0
	.zero		64


//--------------------- .nv.constant0._Z7computefffffffffffffffff --------------------------
	.section	.nv.constant0._Z7computefffffffffffffffff,"a",@progbits
	.sectionflags	@""
	.align	4
.nv.constant0._Z7computefffffffffffffffff:
	.zero		964


//--------------------- SYMBOLS --------------------------

	.type		.nv.reservedSmem.offset0,@object
	.size		.nv.reservedSmem.offset0,0x4
	.type		vprintf,@function
